//
// Generated by NVIDIA NVVM Compiler
//
// Compiler Build ID: CL-36424714
// Cuda compilation tools, release 13.0, V13.0.88
// Based on NVVM 20.0.0
//

.version 9.0
.target sm_100
.address_size 64

	// .globl	_Z17leaky_relu_kernelPKfPfi

.visible .entry _Z17leaky_relu_kernelPKfPfi(
	.param .u64 .ptr .align 1 _Z17leaky_relu_kernelPKfPfi_param_0,
	.param .u64 .ptr .align 1 _Z17leaky_relu_kernelPKfPfi_param_1,
	.param .u32 _Z17leaky_relu_kernelPKfPfi_param_2
)
{
	.reg .pred 	%p<2>;
	.reg .b32 	%r<6>;
	.reg .b32 	%f<5>;
	.reg .b64 	%rd<8>;

	ld.param.u64 	%rd1, [_Z17leaky_relu_kernelPKfPfi_param_0];
	ld.param.u64 	%rd2, [_Z17leaky_relu_kernelPKfPfi_param_1];
	ld.param.u32 	%r2, [_Z17leaky_relu_kernelPKfPfi_param_2];
	mov.u32 	%r3, %ntid.x;
	mov.u32 	%r4, %ctaid.x;
	mov.u32 	%r5, %tid.x;
	mad.lo.s32 	%r1, %r3, %r4, %r5;
	setp.ge.s32 	%p1, %r1, %r2;
	@%p1 bra 	$L__BB0_2;
	cvta.to.global.u64 	%rd3, %rd1;
	cvta.to.global.u64 	%rd4, %rd2;
	mul.wide.s32 	%rd5, %r1, 4;
	add.s64 	%rd6, %rd3, %rd5;
	ld.global.f32 	%f1, [%rd6];
	max.f32 	%f2, %f1, 0f00000000;
	min.f32 	%f3, %f1, 0f00000000;
	fma.rn.f32 	%f4, %f3, 0f3C23D70A, %f2;
	add.s64 	%rd7, %rd4, %rd5;
	st.global.f32 	[%rd7], %f4;
$L__BB0_2:
	ret;

}


// ===== COMPILED SASS (sm_100) =====

	.target	sm_100

	.elftype	@"ET_EXEC"


//--------------------- .note.nv.tkinfo           --------------------------
	.section	.note.nv.tkinfo,"",@"SHT_NOTE"
	.sectionflags	@"SHF_NOTE_NV_TKINFO"
	.tkinfo
        /*0018*/ 	.word	0x00000002
        /*0030*/ 	.string	""
        /*0030*/ 	.string	"ptxas"
        /*0030*/ 	.string	"Cuda compilation tools, release 13.0, V13.0.88"
        /*0030*/ 	.string	"Build cuda_13.0.r13.0/compiler.36424714_0"
        /*0030*/ 	.string	"-arch sm_100 -m 64 "



//--------------------- .note.nv.cuinfo           --------------------------
	.section	.note.nv.cuinfo,"",@"SHT_NOTE"
	.sectionflags	@"SHF_NOTE_NV_CUINFO"
        /*0018*/ 	.short	0x0002
        /*001a*/ 	.short	0x0064
        /*001c*/ 	.short	0x0082
	.zero		2


//--------------------- .nv.info                  --------------------------
	.section	.nv.info,"",@"SHT_CUDA_INFO"
	.align	4


	//----- nvinfo : EIATTR_REGCOUNT
	.align		4
        /*0000*/ 	.byte	0x04, 0x2f
        /*0002*/ 	.short	(.L_1 - .L_0)
	.align		4
.L_0:
        /*0004*/ 	.word	index@(_Z17leaky_relu_kernelPKfPfi)
        /*0008*/ 	.word	0x0000000c


	//----- nvinfo : EIATTR_FRAME_SIZE
	.align		4
.L_1:
        /*000c*/ 	.byte	0x04, 0x11
        /*000e*/ 	.short	(.L_3 - .L_2)
	.align		4
.L_2:
        /*0010*/ 	.word	index@(_Z17leaky_relu_kernelPKfPfi)
        /*0014*/ 	.word	0x00000000


	//----- nvinfo : EIATTR_MIN_STACK_SIZE
	.align		4
.L_3:
        /*0018*/ 	.byte	0x04, 0x12
        /*001a*/ 	.short	(.L_5 - .L_4)
	.align		4
.L_4:
        /*001c*/ 	.word	index@(_Z17leaky_relu_kernelPKfPfi)
        /*0020*/ 	.word	0x00000000
.L_5:


//--------------------- .nv.compat                --------------------------
	.section	.nv.compat,"",@"SHT_CUDA_COMPAT_INFO"
	.align	4
        /*0000*/ 	.byte	0x02, 0x09, 0x00, 0x00, 0x02, 0x02, 0x01, 0x00, 0x02, 0x05, 0x05, 0x00, 0x03, 0x07, 0x01, 0x01
        /*0010*/ 	.byte	0x02, 0x03, 0x00, 0x00, 0x02, 0x06, 0x01, 0x00, 0x04, 0x0b, 0x08, 0x00, 0x09, 0x00, 0x00, 0x00
        /*0020*/ 	.byte	0x00, 0x00, 0x00, 0x00


//--------------------- .nv.info._Z17leaky_relu_kernelPKfPfi --------------------------
	.section	.nv.info._Z17leaky_relu_kernelPKfPfi,"",@"SHT_CUDA_INFO"
	.sectionflags	@""
	.align	4


	//----- nvinfo : EIATTR_CUDA_API_VERSION
	.align		4
        /*0000*/ 	.byte	0x04, 0x37
        /*0002*/ 	.short	(.L_7 - .L_6)
.L_6:
        /*0004*/ 	.word	0x00000082


	//----- nvinfo : EIATTR_KPARAM_INFO
	.align		4
.L_7:
        /*0008*/ 	.byte	0x04, 0x17
        /*000a*/ 	.short	(.L_9 - .L_8)
.L_8:
        /*000c*/ 	.word	0x00000000
        /*0010*/ 	.short	0x0002
        /*0012*/ 	.short	0x0010
        /*0014*/ 	.byte	0x00, 0xf0, 0x11, 0x00


	//----- nvinfo : EIATTR_KPARAM_INFO
	.align		4
.L_9:
        /*0018*/ 	.byte	0x04, 0x17
        /*001a*/ 	.short	(.L_11 - .L_10)
.L_10:
        /*001c*/ 	.word	0x00000000
        /*0020*/ 	.short	0x0001
        /*0022*/ 	.short	0x0008
        /*0024*/ 	.byte	0x00, 0xf5, 0x21, 0x00


	//----- nvinfo : EIATTR_KPARAM_INFO
	.align		4
.L_11:
        /*0028*/ 	.byte	0x04, 0x17
        /*002a*/ 	.short	(.L_13 - .L_12)
.L_12:
        /*002c*/ 	.word	0x00000000
        /*0030*/ 	.short	0x0000
        /*0032*/ 	.short	0x0000
        /*0034*/ 	.byte	0x00, 0xf5, 0x21, 0x00


	//----- nvinfo : EIATTR_SPARSE_MMA_MASK
	.align		4
.L_13:
        /*0038*/ 	.byte	0x03, 0x50
        /*003a*/ 	.short	0x0000


	//----- nvinfo : EIATTR_MAXREG_COUNT
	.align		4
        /*003c*/ 	.byte	0x03, 0x1b
        /*003e*/ 	.short	0x00ff


	//----- nvinfo : EIATTR_MERCURY_ISA_VERSION
	.align		4
        /*0040*/ 	.byte	0x03, 0x5f
        /*0042*/ 	.short	0x0101


	//----- nvinfo : EIATTR_VRC_CTA_INIT_COUNT
	.align		4
        /*0044*/ 	.byte	0x02, 0x4a
	.zero		1
	.zero		1


	//----- nvinfo : EIATTR_EXIT_INSTR_OFFSETS
	.align		4
        /*0048*/ 	.byte	0x04, 0x1c
        /*004a*/ 	.short	(.L_15 - .L_14)


	//   ....[0]....
.L_14:
        /*004c*/ 	.word	0x00000070


	//   ....[1]....
        /*0050*/ 	.word	0x00000120


	//----- nvinfo : EIATTR_CBANK_PARAM_SIZE
	.align		4
.L_15:
        /*0054*/ 	.byte	0x03, 0x19
        /*0056*/ 	.short	0x0014


	//----- nvinfo : EIATTR_PARAM_CBANK
	.align		4
        /*0058*/ 	.byte	0x04, 0x0a
        /*005a*/ 	.short	(.L_17 - .L_16)
	.align		4
.L_16:
        /*005c*/ 	.word	index@(.nv.constant0._Z17leaky_relu_kernelPKfPfi)
        /*0060*/ 	.short	0x0380
        /*0062*/ 	.short	0x0014


	//----- nvinfo : EIATTR_SW_WAR
	.align		4
.L_17:
        /*0064*/ 	.byte	0x04, 0x36
        /*0066*/ 	.short	(.L_19 - .L_18)
.L_18:
        /*0068*/ 	.word	0x00000008
.L_19:


//--------------------- .nv.callgraph             --------------------------
	.section	.nv.callgraph,"",@"SHT_CUDA_CALLGRAPH"
	.align	4
	.sectionentsize	8
	.align		4
        /*0000*/ 	.word	0x00000000
	.align		4
        /*0004*/ 	.word	0xffffffff
	.align		4
        /*0008*/ 	.word	0x00000000
	.align		4
        /*000c*/ 	.word	0xfffffffe
	.align		4
        /*0010*/ 	.word	0x00000000
	.align		4
        /*0014*/ 	.word	0xfffffffd
	.align		4
        /*0018*/ 	.word	0x00000000
	.align		4
        /*001c*/ 	.word	0xfffffffc


//--------------------- .text._Z17leaky_relu_kernelPKfPfi --------------------------
	.section	.text._Z17leaky_relu_kernelPKfPfi,"ax",@progbits
	.align	128
        .global         _Z17leaky_relu_kernelPKfPfi
        .type           _Z17leaky_relu_kernelPKfPfi,@function
        .size           _Z17leaky_relu_kernelPKfPfi,(.L_x_1 - _Z17leaky_relu_kernelPKfPfi)
        .other          _Z17leaky_relu_kernelPKfPfi,@"STO_CUDA_ENTRY STV_DEFAULT"
_Z17leaky_relu_kernelPKfPfi:
.text._Z17leaky_relu_kernelPKfPfi:
[----:B------:R-:W-:Y:S01]  /*0000*/  LDC R1, c[0x0][0x37c] ;  /* 0x0000df00ff017b82 */ /* 0x000fe20000000800 */
[----:B------:R-:W0:Y:S01]  /*0010*/  S2R R7, SR_CTAID.X ;  /* 0x0000000000077919 */ /* 0x000e220000002500 */
[----:B------:R-:W0:Y:S01]  /*0020*/  LDCU UR4, c[0x0][0x360] ;  /* 0x00006c00ff0477ac */ /* 0x000e220008000800 */
[----:B------:R-:W0:Y:S01]  /*0030*/  S2R R0, SR_TID.X ;  /* 0x0000000000007919 */ /* 0x000e220000002100 */
[----:B------:R-:W1:Y:S01]  /*0040*/  LDCU UR5, c[0x0][0x390] ;  /* 0x00007200ff0577ac */ /* 0x000e620008000800 */
[----:B0-----:R-:W-:-:S05]  /*0050*/  IMAD R7, R7, UR4, R0 ;  /* 0x0000000407077c24 */ /* 0x001fca000f8e0200 */
[----:B-1----:R-:W-:-:S13]  /*0060*/  ISETP.GE.AND P0, PT, R7, UR5, PT ;  /* 0x0000000507007c0c */ /* 0x002fda000bf06270 */
[----:B------:R-:W-:Y:S05]  /*0070*/  @P0 EXIT ;  /* 0x000000000000094d */ /* 0x000fea0003800000 */
[----:B------:R-:W0:Y:S01]  /*0080*/  LDC.64 R2, c[0x0][0x380] ;  /* 0x0000e000ff027b82 */ /* 0x000e220000000a00 */
[----:B------:R-:W1:Y:S07]  /*0090*/  LDCU.64 UR4, c[0x0][0x358] ;  /* 0x00006b00ff0477ac */ /* 0x000e6e0008000a00 */
[----:B------:R-:W2:Y:S01]  /*00a0*/  LDC.64 R4, c[0x0][0x388] ;  /* 0x0000e200ff047b82 */ /* 0x000ea20000000a00 */
[----:B0-----:R-:W-:-:S06]  /*00b0*/  IMAD.WIDE R2, R7, 0x4, R2 ;  /* 0x0000000407027825 */ /* 0x001fcc00078e0202 */
[----:B-1----:R-:W3:Y:S01]  /*00c0*/  LDG.E R2, desc[UR4][R2.64] ;  /* 0x0000000402027981 */ /* 0x002ee2000c1e1900 */
[----:B--2---:R-:W-:Y:S01]  /*00d0*/  IMAD.WIDE R4, R7, 0x4, R4 ;  /* 0x0000000407047825 */ /* 0x004fe200078e0204 */
[-C--:B---3--:R-:W-:Y:S02]  /*00e0*/  FMNMX R0, RZ, R2.reuse, !PT ;  /* 0x00000002ff007209 */ /* 0x088fe40007800000 */
[----:B------:R-:W-:-:S05]  /*00f0*/  FMNMX R9, RZ, R2, PT ;  /* 0x00000002ff097209 */ /* 0x000fca0003800000 */
[----:B------:R-:W-:-:S05]  /*0100*/  FFMA R9, R9, 0.0099999997764825820923, R0 ;  /* 0x3c23d70a09097823 */ /* 0x000fca0000000000 */
[----:B------:R-:W-:Y:S01]  /*0110*/  STG.E desc[UR4][R4.64], R9 ;  /* 0x0000000904007986 */ /* 0x000fe2000c101904 */
[----:B------:R-:W-:Y:S05]  /*0120*/  EXIT ;  /* 0x000000000000794d */ /* 0x000fea0003800000 */
.L_x_0:
[----:B------:R-:W-:-:S00]  /*0130*/  BRA `(.L_x_0) ;  /* 0xfffffffc00fc7947 */ /* 0x000fc0000383ffff */
[----:B------:R-:W-:-:S00]  /*0140*/  NOP ;  /* 0x0000000000007918 */ /* 0x000fc00000000000 */
        /* <DEDUP_REMOVED lines=11> */
.L_x_1:


//--------------------- .nv.shared.reserved.0     --------------------------
	.section	.nv.shared.reserved.0,"aw",@nobits
	.weak		__nv_reservedSMEM_offset_0_alias
	.size		__nv_reservedSMEM_offset_0_alias, 0, 64
	.other		__nv_reservedSMEM_offset_0_alias,@"STO_CUDA_RESERVED_SHARED STV_DEFAULT"
__nv_reservedSMEM_offset_0_alias:
	.zero		0
	.zero		64


//--------------------- .nv.constant0._Z17leaky_relu_kernelPKfPfi --------------------------
	.section	.nv.constant0._Z17leaky_relu_kernelPKfPfi,"a",@progbits
	.sectionflags	@""
	.align	4
.nv.constant0._Z17leaky_relu_kernelPKfPfi:
	.zero		916


//--------------------- SYMBOLS --------------------------

	.type		.nv.reservedSmem.offset0,@object
	.size		.nv.reservedSmem.offset0,0x4
